	.headerflags	@"EF_CUDA_TEXMODE_UNIFIED EF_CUDA_64BIT_ADDRESS EF_CUDA_ACCELERATORS EF_CUDA_SM90 EF_CUDA_VIRTUAL_SM(EF_CUDA_SM90)"
	.elftype	@"ET_EXEC"


//--------------------- .nv.info                  --------------------------
	.section	.nv.info,"",@"SHT_CUDA_INFO"
	.align	4


	//----- nvinfo : EIATTR_REGCOUNT
	.align		4
        /*0000*/ 	.byte	0x04, 0x2f
        /*0002*/ 	.short	(.L_4 - .L_3)
	.align		4
.L_3:
        /*0004*/ 	.word	index@(triton_poi_fused_index_0)
        /*0008*/ 	.word	0x00000018


	//----- nvinfo : EIATTR_MIN_STACK_SIZE
	.align		4
.L_4:
        /*000c*/ 	.byte	0x04, 0x12
        /*000e*/ 	.short	(.L_6 - .L_5)
	.align		4
.L_5:
        /*0010*/ 	.word	index@(triton_poi_fused_index_0)
        /*0014*/ 	.word	0x00000000


	//----- nvinfo : EIATTR_FRAME_SIZE
	.align		4
.L_6:
        /*0018*/ 	.byte	0x04, 0x11
        /*001a*/ 	.short	(.L_8 - .L_7)
	.align		4
.L_7:
        /*001c*/ 	.word	index@(triton_poi_fused_index_0)
        /*0020*/ 	.word	0x00000000


	//----- nvinfo : EIATTR_MIN_STACK_SIZE
	.align		4
.L_8:
        /*0024*/ 	.byte	0x04, 0x12
        /*0026*/ 	.short	(.L_10 - .L_9)
	.align		4
.L_9:
        /*0028*/ 	.word	index@(triton_poi_fused_index_0)
        /*002c*/ 	.word	0x00000000
.L_10:


//--------------------- .nv.info.triton_poi_fused_index_0 --------------------------
	.section	.nv.info.triton_poi_fused_index_0,"",@"SHT_CUDA_INFO"
	.sectionflags	@""
	.align	4


	//----- nvinfo : EIATTR_CUDA_API_VERSION
	.align		4
        /*0000*/ 	.byte	0x04, 0x37
        /*0002*/ 	.short	(.L_12 - .L_11)
.L_11:
        /*0004*/ 	.word	0x0000007c


	//----- nvinfo : EIATTR_KPARAM_INFO
	.align		4
.L_12:
        /*0008*/ 	.byte	0x04, 0x17
        /*000a*/ 	.short	(.L_14 - .L_13)
.L_13:
        /*000c*/ 	.word	0x00000000
        /*0010*/ 	.short	0x0003
        /*0012*/ 	.short	0x0018
        /*0014*/ 	.byte	0x00, 0xf0, 0x11, 0x00


	//----- nvinfo : EIATTR_KPARAM_INFO
	.align		4
.L_14:
        /*0018*/ 	.byte	0x04, 0x17
        /*001a*/ 	.short	(.L_16 - .L_15)
.L_15:
        /*001c*/ 	.word	0x00000000
        /*0020*/ 	.short	0x0002
        /*0022*/ 	.short	0x0010
        /*0024*/ 	.byte	0x00, 0xf4, 0x21, 0x00


	//----- nvinfo : EIATTR_KPARAM_INFO
	.align		4
.L_16:
        /*0028*/ 	.byte	0x04, 0x17
        /*002a*/ 	.short	(.L_18 - .L_17)
.L_17:
        /*002c*/ 	.word	0x00000000
        /*0030*/ 	.short	0x0001
        /*0032*/ 	.short	0x0008
        /*0034*/ 	.byte	0x00, 0xf4, 0x21, 0x00


	//----- nvinfo : EIATTR_KPARAM_INFO
	.align		4
.L_18:
        /*0038*/ 	.byte	0x04, 0x17
        /*003a*/ 	.short	(.L_20 - .L_19)
.L_19:
        /*003c*/ 	.word	0x00000000
        /*0040*/ 	.short	0x0000
        /*0042*/ 	.short	0x0000
        /*0044*/ 	.byte	0x00, 0xf4, 0x21, 0x00


	//----- nvinfo : EIATTR_SPARSE_MMA_MASK
	.align		4
.L_20:
        /*0048*/ 	.byte	0x03, 0x50
        /*004a*/ 	.short	0x0000


	//----- nvinfo : EIATTR_MAXREG_COUNT
	.align		4
        /*004c*/ 	.byte	0x03, 0x1b
        /*004e*/ 	.short	0x00ff


	//----- nvinfo : EIATTR_EXTERNS
	.align		4
        /*0050*/ 	.byte	0x04, 0x0f
        /*0052*/ 	.short	(.L_22 - .L_21)


	//   ....[0]....
	.align		4
.L_21:
        /*0054*/ 	.word	index@(__assertfail)


	//----- nvinfo : EIATTR_SYSCALL_OFFSETS
	.align		4
.L_22:
        /*0058*/ 	.byte	0x04, 0x46
        /*005a*/ 	.short	(.L_24 - .L_23)


	//   ....[0]....
.L_23:
        /*005c*/ 	.word	0x00000280


	//----- nvinfo : EIATTR_EXIT_INSTR_OFFSETS
	.align		4
.L_24:
        /*0060*/ 	.byte	0x04, 0x1c
        /*0062*/ 	.short	(.L_26 - .L_25)


	//   ....[0]....
.L_25:
        /*0064*/ 	.word	0x00000370


	//   ....[1]....
        /*0068*/ 	.word	0x00000390


	//----- nvinfo : EIATTR_REQNTID
	.align		4
.L_26:
        /*006c*/ 	.byte	0x04, 0x10
        /*006e*/ 	.short	(.L_28 - .L_27)
.L_27:
        /*0070*/ 	.word	0x00000020
        /*0074*/ 	.word	0x00000001
        /*0078*/ 	.word	0x00000001


	//----- nvinfo : EIATTR_CRS_STACK_SIZE
	.align		4
.L_28:
        /*007c*/ 	.byte	0x04, 0x1e
        /*007e*/ 	.short	(.L_30 - .L_29)
.L_29:
        /*0080*/ 	.word	0x00000000


	//----- nvinfo : EIATTR_CBANK_PARAM_SIZE
	.align		4
.L_30:
        /*0084*/ 	.byte	0x03, 0x19
        /*0086*/ 	.short	0x001c


	//----- nvinfo : EIATTR_PARAM_CBANK
	.align		4
        /*0088*/ 	.byte	0x04, 0x0a
        /*008a*/ 	.short	(.L_32 - .L_31)
	.align		4
.L_31:
        /*008c*/ 	.word	index@(.nv.constant0.triton_poi_fused_index_0)
        /*0090*/ 	.short	0x0210
        /*0092*/ 	.short	0x001c


	//----- nvinfo : EIATTR_SW_WAR
	.align		4
.L_32:
        /*0094*/ 	.byte	0x04, 0x36
        /*0096*/ 	.short	(.L_34 - .L_33)
.L_33:
        /*0098*/ 	.word	0x00000008
.L_34:


//--------------------- .nv.callgraph             --------------------------
	.section	.nv.callgraph,"",@"SHT_CUDA_CALLGRAPH"
	.align	4
	.sectionentsize	8
	.align		4
        /*0000*/ 	.word	0x00000000
	.align		4
        /*0004*/ 	.word	0xffffffff
	.align		4
        /*0008*/ 	.word	index@(triton_poi_fused_index_0)
	.align		4
        /*000c*/ 	.word	index@(__assertfail)
	.align		4
        /*0010*/ 	.word	0x00000000
	.align		4
        /*0014*/ 	.word	0xfffffffe
	.align		4
        /*0018*/ 	.word	0x00000000
	.align		4
        /*001c*/ 	.word	0xfffffffd
	.align		4
        /*0020*/ 	.word	0x00000000
	.align		4
        /*0024*/ 	.word	0xfffffffc


//--------------------- .nv.constant4             --------------------------
	.section	.nv.constant4,"a",@progbits
	.align	8
	.align		8
.nv.constant4:
        /*0000*/ 	.dword	__assertfail
	.align		8
        /*0008*/ 	.dword	assertFunc_0
	.align		8
        /*0010*/ 	.dword	assertFile_0
	.align		8
        /*0018*/ 	.dword	assertMessage_0


//--------------------- .text.triton_poi_fused_index_0 --------------------------
	.section	.text.triton_poi_fused_index_0,"ax",@progbits
	.sectionflags	@"SHF_BARRIERS=1"
	.align	128
        .global         triton_poi_fused_index_0
        .type           triton_poi_fused_index_0,@function
        .size           triton_poi_fused_index_0,(.L_x_4 - triton_poi_fused_index_0)
        .other          triton_poi_fused_index_0,@"STO_CUDA_ENTRY STV_DEFAULT"
triton_poi_fused_index_0:
.text.triton_poi_fused_index_0:
[----:B------:R-:W0:Y:S02]  /*0000*/  LDC R1, c[0x0][0x28] ;  /* 0x00000a00ff017b82 */ /* 0x000e240000000800 */
[----:B------:R-:W1:Y:S01]  /*0010*/  S2R R17, SR_TID.X ;  /* 0x0000000000117919 */ /* 0x000e620000002100 */
[----:B------:R-:W2:Y:S01]  /*0020*/  LDC.64 R2, c[0x0][0x210] ;  /* 0x00008400ff027b82 */ /* 0x000ea20000000a00 */
[----:B------:R-:W-:Y:S01]  /*0030*/  ULDC.64 UR4, c[0x0][0x208] ;  /* 0x0000820000047ab9 */ /* 0x000fe20000000a00 */
[----:B------:R-:W-:Y:S01]  /*0040*/  BSSY B0, `(.L_x_0) ;  /* 0x000000c000007945 */ /* 0x000fe20003800000 */
[----:B------:R-:W3:Y:S01]  /*0050*/  S2R R9, SR_CTAID.X ;  /* 0x0000000000097919 */ /* 0x000ee20000002500 */
[----:B-1----:R-:W-:-:S05]  /*0060*/  LOP3.LUT R0, R17, 0xf, RZ, 0xc0, !PT ;  /* 0x0000000f11007812 */ /* 0x002fca00078ec0ff */
[----:B---3--:R-:W-:-:S05]  /*0070*/  IMAD R9, R9, 0x10, R0 ;  /* 0x0000001009097824 */ /* 0x008fca00078e0200 */
[----:B------:R-:W-:Y:S02]  /*0080*/  ISETP.GE.AND P1, PT, R9, 0x10, PT ;  /* 0x000000100900780c */ /* 0x000fe40003f26270 */
[----:B------:R-:W-:-:S04]  /*0090*/  SHF.R.S32.HI R0, RZ, 0x1f, R9 ;  /* 0x0000001fff007819 */ /* 0x000fc80000011409 */
[----:B------:R-:W-:-:S04]  /*00a0*/  LEA.HI R14, R0, R9, RZ, 0x2 ;  /* 0x00000009000e7211 */ /* 0x000fc800078f10ff */
[----:B------:R-:W-:-:S05]  /*00b0*/  LOP3.LUT R5, R14, 0xfffffffc, RZ, 0xc0, !PT ;  /* 0xfffffffc0e057812 */ /* 0x000fca00078ec0ff */
[----:B--2---:R-:W-:Y:S01]  /*00c0*/  IMAD.WIDE R2, R5, 0x8, R2 ;  /* 0x0000000805027825 */ /* 0x004fe200078e0202 */
[----:B------:R-:W-:Y:S01]  /*00d0*/  CS2R R4, SRZ ;  /* 0x0000000000047805 */ /* 0x000fe2000001ff00 */
[----:B------:R-:W-:Y:S06]  /*00e0*/  @P1 BRA `(.L_x_1) ;  /* 0x0000000000041947 */ /* 0x000fec0003800000 */
[----:B------:R1:W5:Y:S02]  /*00f0*/  LDG.E.EL.64 R4, desc[UR4][R2.64] ;  /* 0x0000000402047981 */ /* 0x000364000c2e1b00 */
.L_x_1:
[----:B------:R-:W-:Y:S05]  /*0100*/  BSYNC B0 ;  /* 0x0000000000007941 */ /* 0x000fea0003800000 */
.L_x_0:
[----:B-1---5:R-:W-:-:S04]  /*0110*/  SHF.R.U32.HI R3, RZ, 0x1d, R5 ;  /* 0x0000001dff037819 */ /* 0x022fc80000011605 */
[----:B------:R-:W-:-:S04]  /*0120*/  LOP3.LUT R3, R3, 0x4, RZ, 0xc0, !PT ;  /* 0x0000000403037812 */ /* 0x000fc800078ec0ff */
[----:B------:R-:W-:-:S05]  /*0130*/  IADD3 R15, P0, R4, R3, RZ ;  /* 0x00000003040f7210 */ /* 0x000fca0007f1e0ff */
[----:B------:R-:W-:Y:S01]  /*0140*/  IMAD.X R16, RZ, RZ, R5, P0 ;  /* 0x000000ffff107224 */ /* 0x000fe200000e0605 */
[----:B------:R-:W-:-:S04]  /*0150*/  ISETP.GE.U32.AND P0, PT, R15, 0x4, PT ;  /* 0x000000040f00780c */ /* 0x000fc80003f06070 */
[----:B------:R-:W-:-:S04]  /*0160*/  ISETP.GE.U32.AND.EX P0, PT, R16, RZ, PT, P0 ;  /* 0x000000ff1000720c */ /* 0x000fc80003f06100 */
[----:B------:R-:W-:-:S13]  /*0170*/  ISETP.GT.OR P0, PT, R9, 0xf, !P0 ;  /* 0x0000000f0900780c */ /* 0x000fda0004704670 */
[----:B------:R-:W-:Y:S05]  /*0180*/  @P0 BRA `(.L_x_2) ;  /* 0x0000000000400947 */ /* 0x000fea0003800000 */
[----:B------:R-:W-:Y:S01]  /*0190*/  MOV R0, 0x0 ;  /* 0x0000000000007802 */ /* 0x000fe20000000f00 */
[----:B------:R-:W-:Y:S01]  /*01a0*/  ULDC.64 UR6, c[0x4][0x18] ;  /* 0x0100060000067ab9 */ /* 0x000fe20000000a00 */
[----:B------:R-:W-:Y:S01]  /*01b0*/  ULDC.64 UR8, c[0x4][0x8] ;  /* 0x0100020000087ab9 */ /* 0x000fe20000000a00 */
[----:B------:R-:W-:Y:S01]  /*01c0*/  IMAD.U32 R4, RZ, RZ, UR6 ;  /* 0x00000006ff047e24 */ /* 0x000fe2000f8e00ff */
[----:B------:R1:W2:Y:S01]  /*01d0*/  LDC.64 R2, c[0x4][R0] ;  /* 0x0100000000027b82 */ /* 0x0002a20000000a00 */
[----:B------:R-:W-:Y:S01]  /*01e0*/  IMAD.U32 R5, RZ, RZ, UR7 ;  /* 0x00000007ff057e24 */ /* 0x000fe2000f8e00ff */
[----:B------:R-:W-:Y:S01]  /*01f0*/  ULDC.64 UR6, c[0x4][0x10] ;  /* 0x0100040000067ab9 */ /* 0x000fe20000000a00 */
[----:B-1----:R-:W-:-:S07]  /*0200*/  IMAD.U32 R10, RZ, RZ, UR8 ;  /* 0x00000008ff0a7e24 */ /* 0x002fce000f8e00ff */
[----:B------:R-:W-:Y:S01]  /*0210*/  LEPC R20, `(.L_x_2) ;  /* 0x000000007014794e */ /* 0x000fe20000000000 */
[----:B------:R-:W-:Y:S02]  /*0220*/  IMAD.U32 R6, RZ, RZ, UR6 ;  /* 0x00000006ff067e24 */ /* 0x000fe4000f8e00ff */
[----:B------:R-:W-:Y:S02]  /*0230*/  IMAD.U32 R7, RZ, RZ, UR7 ;  /* 0x00000007ff077e24 */ /* 0x000fe4000f8e00ff */
[----:B------:R-:W-:Y:S02]  /*0240*/  IMAD.U32 R11, RZ, RZ, UR9 ;  /* 0x00000009ff0b7e24 */ /* 0x000fe4000f8e00ff */
[----:B------:R-:W-:Y:S02]  /*0250*/  IMAD.MOV.U32 R8, RZ, RZ, 0x20 ;  /* 0x00000020ff087424 */ /* 0x000fe400078e00ff */
[----:B------:R-:W-:Y:S02]  /*0260*/  IMAD.MOV.U32 R12, RZ, RZ, 0x1 ;  /* 0x00000001ff0c7424 */ /* 0x000fe400078e00ff */
[----:B------:R-:W-:-:S07]  /*0270*/  IMAD.MOV.U32 R13, RZ, RZ, RZ ;  /* 0x000000ffff0d7224 */ /* 0x000fce00078e00ff */
[----:B0-2---:R-:W-:Y:S05]  /*0280*/  CALL.ABS.NOINC R2 ;  /* 0x0000000002007343 */ /* 0x005fea0003c00000 */
.L_x_2:
[----:B------:R-:W-:Y:S05]  /*0290*/  WARPSYNC.ALL ;  /* 0x0000000000007948 */ /* 0x000fea0003800000 */
[----:B------:R-:W-:Y:S01]  /*02a0*/  BAR.SYNC.DEFER_BLOCKING 0x0 ;  /* 0x0000000000007b1d */ /* 0x000fe20000010000 */
[----:B------:R-:W-:Y:S01]  /*02b0*/  SHF.R.S32.HI R14, RZ, 0x2, R14 ;  /* 0x00000002ff0e7819 */ /* 0x000fe2000001140e */
[----:B------:R-:W-:-:S04]  /*02c0*/  IMAD.MOV.U32 R7, RZ, RZ, RZ ;  /* 0x000000ffff077224 */ /* 0x000fc800078e00ff */
[----:B------:R-:W-:Y:S01]  /*02d0*/  ULDC.64 UR6, c[0x0][0x218] ;  /* 0x0000860000067ab9 */ /* 0x000fe20000000a00 */
[----:B------:R-:W-:Y:S01]  /*02e0*/  IMAD R5, R14, -0x4, R9 ;  /* 0xfffffffc0e057824 */ /* 0x000fe200078e0209 */
[----:B------:R-:W-:-:S04]  /*02f0*/  LEA R2, P0, R15, UR6, 0x4 ;  /* 0x000000060f027c11 */ /* 0x000fc8000f8020ff */
[----:B------:R-:W-:-:S03]  /*0300*/  LEA.HI.X R3, R15, UR7, R16, 0x4, P0 ;  /* 0x000000070f037c11 */ /* 0x000fc600080f2410 */
[----:B------:R-:W-:-:S03]  /*0310*/  IMAD.WIDE R4, R5, 0x4, R2 ;  /* 0x0000000405047825 */ /* 0x000fc600078e0202 */
[----:B------:R-:W1:Y:S02]  /*0320*/  LDC.64 R2, c[0x0][0x220] ;  /* 0x00008800ff027b82 */ /* 0x000e640000000a00 */
[----:B------:R2:W5:Y:S01]  /*0330*/  @!P1 LDG.E R7, desc[UR4][R4.64] ;  /* 0x0000000404079981 */ /* 0x000562000c1e1900 */
[----:B------:R-:W-:-:S04]  /*0340*/  LOP3.LUT P0, RZ, R17, 0x10, RZ, 0xc0, !PT ;  /* 0x0000001011ff7812 */ /* 0x000fc8000780c0ff */
[C---:B------:R-:W-:Y:S01]  /*0350*/  ISETP.LT.AND P0, PT, R9.reuse, 0x10, !P0 ;  /* 0x000000100900780c */ /* 0x040fe20004701270 */
[----:B-1----:R-:W-:-:S12]  /*0360*/  IMAD.WIDE R2, R9, 0x4, R2 ;  /* 0x0000000409027825 */ /* 0x002fd800078e0202 */
[----:B--2---:R-:W-:Y:S05]  /*0370*/  @!P0 EXIT ;  /* 0x000000000000894d */ /* 0x004fea0003800000 */
[----:B-----5:R-:W-:Y:S01]  /*0380*/  STG.E desc[UR4][R2.64], R7 ;  /* 0x0000000702007986 */ /* 0x020fe2000c101904 */
[----:B------:R-:W-:Y:S05]  /*0390*/  EXIT ;  /* 0x000000000000794d */ /* 0x000fea0003800000 */
.L_x_3:
[----:B------:R-:W-:-:S00]  /*03a0*/  BRA `(.L_x_3) ;  /* 0xfffffffc00fc7947 */ /* 0x000fc0000383ffff */
[----:B------:R-:W-:-:S00]  /*03b0*/  NOP ;  /* 0x0000000000007918 */ /* 0x000fc00000000000 */
        /* <DEDUP_REMOVED lines=12> */
.L_x_4:


//--------------------- .nv.global.init           --------------------------
	.section	.nv.global.init,"aw",@progbits
.nv.global.init:
	.type		assertFunc_0,@object
	.size		assertFunc_0,(assertMessage_0 - assertFunc_0)
assertFunc_0:
        /*0000*/ 	.byte	0x75, 0x6e, 0x6b, 0x6e, 0x6f, 0x77, 0x6e, 0x00
	.type		assertMessage_0,@object
	.size		assertMessage_0,(assertFile_0 - assertMessage_0)
assertMessage_0:
        /*0008*/ 	.byte	0x69, 0x6e, 0x64, 0x65, 0x78, 0x20, 0x6f, 0x75, 0x74, 0x20, 0x6f, 0x66, 0x20, 0x62, 0x6f, 0x75
        /*0018*/ 	.byte	0x6e, 0x64, 0x73, 0x3a, 0x20, 0x30, 0x20, 0x3c, 0x3d, 0x20, 0x74, 0x6d, 0x70, 0x34, 0x20, 0x3c
        /*0028*/ 	.byte	0x20, 0x34, 0x00
	.type		assertFile_0,@object
	.size		assertFile_0,(.L_1 - assertFile_0)
assertFile_0:
        /*002b*/ 	.byte	0x69, 0x6e, 0x64, 0x75, 0x63, 0x74, 0x6f, 0x72, 0x5f, 0x63, 0x61, 0x63, 0x68, 0x65, 0x2f, 0x76
        /*003b*/ 	.byte	0x74, 0x2f, 0x63, 0x76, 0x74, 0x62, 0x78, 0x36, 0x6c, 0x37, 0x64, 0x6b, 0x35, 0x78, 0x77, 0x63
        /*004b*/ 	.byte	0x36, 0x71, 0x63, 0x62, 0x75, 0x64, 0x6e, 0x6e, 0x35, 0x70, 0x36, 0x77, 0x71, 0x6f, 0x32, 0x70
        /*005b*/ 	.byte	0x72, 0x71, 0x63, 0x33, 0x6e, 0x76, 0x36, 0x65, 0x6f, 0x6a, 0x37, 0x70, 0x7a, 0x6d, 0x69, 0x69
        /*006b*/ 	.byte	0x6e, 0x37, 0x72, 0x68, 0x63, 0x34, 0x2e, 0x70, 0x79, 0x00
.L_1:


//--------------------- .nv.constant0.triton_poi_fused_index_0 --------------------------
	.section	.nv.constant0.triton_poi_fused_index_0,"a",@progbits
	.sectionflags	@""
	.align	4
.nv.constant0.triton_poi_fused_index_0:
	.zero		556


//--------------------- SYMBOLS --------------------------

	.type		__assertfail,@function
